//
// Generated by NVIDIA NVVM Compiler
//
// Compiler Build ID: CL-36424714
// Cuda compilation tools, release 13.0, V13.0.88
// Based on NVVM 20.0.0
//

.version 9.0
.target sm_100
.address_size 64

	// .globl	_Z15nhwc2nchwKernelPKhPfiiii

.visible .entry _Z15nhwc2nchwKernelPKhPfiiii(
	.param .u64 .ptr .align 1 _Z15nhwc2nchwKernelPKhPfiiii_param_0,
	.param .u64 .ptr .align 1 _Z15nhwc2nchwKernelPKhPfiiii_param_1,
	.param .u32 _Z15nhwc2nchwKernelPKhPfiiii_param_2,
	.param .u32 _Z15nhwc2nchwKernelPKhPfiiii_param_3,
	.param .u32 _Z15nhwc2nchwKernelPKhPfiiii_param_4,
	.param .u32 _Z15nhwc2nchwKernelPKhPfiiii_param_5
)
{
	.reg .b16 	%rs<3>;
	.reg .b32 	%r<17>;
	.reg .b32 	%f<2>;
	.reg .b64 	%rd<9>;

	ld.param.u64 	%rd1, [_Z15nhwc2nchwKernelPKhPfiiii_param_0];
	ld.param.u64 	%rd2, [_Z15nhwc2nchwKernelPKhPfiiii_param_1];
	ld.param.u32 	%r1, [_Z15nhwc2nchwKernelPKhPfiiii_param_2];
	ld.param.u32 	%r2, [_Z15nhwc2nchwKernelPKhPfiiii_param_3];
	ld.param.u32 	%r3, [_Z15nhwc2nchwKernelPKhPfiiii_param_4];
	ld.param.u32 	%r4, [_Z15nhwc2nchwKernelPKhPfiiii_param_5];
	cvta.to.global.u64 	%rd3, %rd2;
	cvta.to.global.u64 	%rd4, %rd1;
	mov.u32 	%r5, %tid.x;
	mov.u32 	%r6, %ctaid.x;
	mov.u32 	%r7, %ntid.x;
	mad.lo.s32 	%r8, %r6, %r7, %r5;
	div.s32 	%r9, %r8, %r2;
	mul.lo.s32 	%r10, %r9, %r2;
	sub.s32 	%r11, %r8, %r10;
	div.s32 	%r12, %r8, %r3;
	mul.lo.s32 	%r13, %r12, %r3;
	sub.s32 	%r14, %r8, %r13;
	mad.lo.s32 	%r15, %r12, %r4, %r14;
	cvt.s64.s32 	%rd5, %r15;
	add.s64 	%rd6, %rd4, %rd5;
	ld.global.nc.u8 	%rs1, [%rd6];
	cvt.u16.u8 	%rs2, %rs1;
	cvt.rn.f32.u16 	%f1, %rs2;
	mad.lo.s32 	%r16, %r11, %r1, %r9;
	mul.wide.s32 	%rd7, %r16, 4;
	add.s64 	%rd8, %rd3, %rd7;
	st.global.f32 	[%rd8], %f1;
	ret;

}


// ===== COMPILED SASS (sm_100) =====

	.target	sm_100

	.elftype	@"ET_EXEC"


//--------------------- .note.nv.tkinfo           --------------------------
	.section	.note.nv.tkinfo,"",@"SHT_NOTE"
	.sectionflags	@"SHF_NOTE_NV_TKINFO"
	.tkinfo
        /*0018*/ 	.word	0x00000002
        /*0030*/ 	.string	""
        /*0030*/ 	.string	"ptxas"
        /*0030*/ 	.string	"Cuda compilation tools, release 13.0, V13.0.88"
        /*0030*/ 	.string	"Build cuda_13.0.r13.0/compiler.36424714_0"
        /*0030*/ 	.string	"-arch sm_100 -m 64 "



//--------------------- .note.nv.cuinfo           --------------------------
	.section	.note.nv.cuinfo,"",@"SHT_NOTE"
	.sectionflags	@"SHF_NOTE_NV_CUINFO"
        /*0018*/ 	.short	0x0002
        /*001a*/ 	.short	0x0064
        /*001c*/ 	.short	0x0082
	.zero		2


//--------------------- .nv.info                  --------------------------
	.section	.nv.info,"",@"SHT_CUDA_INFO"
	.align	4


	//----- nvinfo : EIATTR_REGCOUNT
	.align		4
        /*0000*/ 	.byte	0x04, 0x2f
        /*0002*/ 	.short	(.L_1 - .L_0)
	.align		4
.L_0:
        /*0004*/ 	.word	index@(_Z15nhwc2nchwKernelPKhPfiiii)
        /*0008*/ 	.word	0x00000010


	//----- nvinfo : EIATTR_FRAME_SIZE
	.align		4
.L_1:
        /*000c*/ 	.byte	0x04, 0x11
        /*000e*/ 	.short	(.L_3 - .L_2)
	.align		4
.L_2:
        /*0010*/ 	.word	index@(_Z15nhwc2nchwKernelPKhPfiiii)
        /*0014*/ 	.word	0x00000000


	//----- nvinfo : EIATTR_MIN_STACK_SIZE
	.align		4
.L_3:
        /*0018*/ 	.byte	0x04, 0x12
        /*001a*/ 	.short	(.L_5 - .L_4)
	.align		4
.L_4:
        /*001c*/ 	.word	index@(_Z15nhwc2nchwKernelPKhPfiiii)
        /*0020*/ 	.word	0x00000000
.L_5:


//--------------------- .nv.compat                --------------------------
	.section	.nv.compat,"",@"SHT_CUDA_COMPAT_INFO"
	.align	4
        /*0000*/ 	.byte	0x02, 0x09, 0x00, 0x00, 0x02, 0x02, 0x01, 0x00, 0x02, 0x05, 0x05, 0x00, 0x03, 0x07, 0x01, 0x01
        /*0010*/ 	.byte	0x02, 0x03, 0x00, 0x00, 0x02, 0x06, 0x01, 0x00, 0x04, 0x0b, 0x08, 0x00, 0x09, 0x00, 0x00, 0x00
        /*0020*/ 	.byte	0x00, 0x00, 0x00, 0x00


//--------------------- .nv.info._Z15nhwc2nchwKernelPKhPfiiii --------------------------
	.section	.nv.info._Z15nhwc2nchwKernelPKhPfiiii,"",@"SHT_CUDA_INFO"
	.sectionflags	@""
	.align	4


	//----- nvinfo : EIATTR_CUDA_API_VERSION
	.align		4
        /*0000*/ 	.byte	0x04, 0x37
        /*0002*/ 	.short	(.L_7 - .L_6)
.L_6:
        /*0004*/ 	.word	0x00000082


	//----- nvinfo : EIATTR_KPARAM_INFO
	.align		4
.L_7:
        /*0008*/ 	.byte	0x04, 0x17
        /*000a*/ 	.short	(.L_9 - .L_8)
.L_8:
        /*000c*/ 	.word	0x00000000
        /*0010*/ 	.short	0x0005
        /*0012*/ 	.short	0x001c
        /*0014*/ 	.byte	0x00, 0xf0, 0x11, 0x00


	//----- nvinfo : EIATTR_KPARAM_INFO
	.align		4
.L_9:
        /*0018*/ 	.byte	0x04, 0x17
        /*001a*/ 	.short	(.L_11 - .L_10)
.L_10:
        /*001c*/ 	.word	0x00000000
        /*0020*/ 	.short	0x0004
        /*0022*/ 	.short	0x0018
        /*0024*/ 	.byte	0x00, 0xf0, 0x11, 0x00


	//----- nvinfo : EIATTR_KPARAM_INFO
	.align		4
.L_11:
        /*0028*/ 	.byte	0x04, 0x17
        /*002a*/ 	.short	(.L_13 - .L_12)
.L_12:
        /*002c*/ 	.word	0x00000000
        /*0030*/ 	.short	0x0003
        /*0032*/ 	.short	0x0014
        /*0034*/ 	.byte	0x00, 0xf0, 0x11, 0x00


	//----- nvinfo : EIATTR_KPARAM_INFO
	.align		4
.L_13:
        /*0038*/ 	.byte	0x04, 0x17
        /*003a*/ 	.short	(.L_15 - .L_14)
.L_14:
        /*003c*/ 	.word	0x00000000
        /*0040*/ 	.short	0x0002
        /*0042*/ 	.short	0x0010
        /*0044*/ 	.byte	0x00, 0xf0, 0x11, 0x00


	//----- nvinfo : EIATTR_KPARAM_INFO
	.align		4
.L_15:
        /*0048*/ 	.byte	0x04, 0x17
        /*004a*/ 	.short	(.L_17 - .L_16)
.L_16:
        /*004c*/ 	.word	0x00000000
        /*0050*/ 	.short	0x0001
        /*0052*/ 	.short	0x0008
        /*0054*/ 	.byte	0x00, 0xf5, 0x21, 0x00


	//----- nvinfo : EIATTR_KPARAM_INFO
	.align		4
.L_17:
        /*0058*/ 	.byte	0x04, 0x17
        /*005a*/ 	.short	(.L_19 - .L_18)
.L_18:
        /*005c*/ 	.word	0x00000000
        /*0060*/ 	.short	0x0000
        /*0062*/ 	.short	0x0000
        /*0064*/ 	.byte	0x00, 0xf5, 0x21, 0x00


	//----- nvinfo : EIATTR_SPARSE_MMA_MASK
	.align		4
.L_19:
        /*0068*/ 	.byte	0x03, 0x50
        /*006a*/ 	.short	0x0000


	//----- nvinfo : EIATTR_MAXREG_COUNT
	.align		4
        /*006c*/ 	.byte	0x03, 0x1b
        /*006e*/ 	.short	0x00ff


	//----- nvinfo : EIATTR_MERCURY_ISA_VERSION
	.align		4
        /*0070*/ 	.byte	0x03, 0x5f
        /*0072*/ 	.short	0x0101


	//----- nvinfo : EIATTR_VRC_CTA_INIT_COUNT
	.align		4
        /*0074*/ 	.byte	0x02, 0x4a
	.zero		1
	.zero		1


	//----- nvinfo : EIATTR_EXIT_INSTR_OFFSETS
	.align		4
        /*0078*/ 	.byte	0x04, 0x1c
        /*007a*/ 	.short	(.L_21 - .L_20)


	//   ....[0]....
.L_20:
        /*007c*/ 	.word	0x00000460


	//----- nvinfo : EIATTR_CBANK_PARAM_SIZE
	.align		4
.L_21:
        /*0080*/ 	.byte	0x03, 0x19
        /*0082*/ 	.short	0x0020


	//----- nvinfo : EIATTR_PARAM_CBANK
	.align		4
        /*0084*/ 	.byte	0x04, 0x0a
        /*0086*/ 	.short	(.L_23 - .L_22)
	.align		4
.L_22:
        /*0088*/ 	.word	index@(.nv.constant0._Z15nhwc2nchwKernelPKhPfiiii)
        /*008c*/ 	.short	0x0380
        /*008e*/ 	.short	0x0020


	//----- nvinfo : EIATTR_SW_WAR
	.align		4
.L_23:
        /*0090*/ 	.byte	0x04, 0x36
        /*0092*/ 	.short	(.L_25 - .L_24)
.L_24:
        /*0094*/ 	.word	0x00000008
.L_25:


//--------------------- .nv.callgraph             --------------------------
	.section	.nv.callgraph,"",@"SHT_CUDA_CALLGRAPH"
	.align	4
	.sectionentsize	8
	.align		4
        /*0000*/ 	.word	0x00000000
	.align		4
        /*0004*/ 	.word	0xffffffff
	.align		4
        /*0008*/ 	.word	0x00000000
	.align		4
        /*000c*/ 	.word	0xfffffffe
	.align		4
        /*0010*/ 	.word	0x00000000
	.align		4
        /*0014*/ 	.word	0xfffffffd
	.align		4
        /*0018*/ 	.word	0x00000000
	.align		4
        /*001c*/ 	.word	0xfffffffc


//--------------------- .text._Z15nhwc2nchwKernelPKhPfiiii --------------------------
	.section	.text._Z15nhwc2nchwKernelPKhPfiiii,"ax",@progbits
	.align	128
        .global         _Z15nhwc2nchwKernelPKhPfiiii
        .type           _Z15nhwc2nchwKernelPKhPfiiii,@function
        .size           _Z15nhwc2nchwKernelPKhPfiiii,(.L_x_1 - _Z15nhwc2nchwKernelPKhPfiiii)
        .other          _Z15nhwc2nchwKernelPKhPfiiii,@"STO_CUDA_ENTRY STV_DEFAULT"
_Z15nhwc2nchwKernelPKhPfiiii:
.text._Z15nhwc2nchwKernelPKhPfiiii:
[----:B------:R-:W-:Y:S08]  /*0000*/  LDC R1, c[0x0][0x37c] ;  /* 0x0000df00ff017b82 */ /* 0x000ff00000000800 */
[----:B------:R-:W0:Y:S01]  /*0010*/  LDC R7, c[0x0][0x398] ;  /* 0x0000e600ff077b82 */ /* 0x000e220000000800 */
[----:B------:R-:W1:Y:S01]  /*0020*/  S2R R0, SR_TID.X ;  /* 0x0000000000007919 */ /* 0x000e620000002100 */
[----:B------:R-:W-:Y:S01]  /*0030*/  HFMA2 R2, -RZ, RZ, 0, 0 ;  /* 0x00000000ff027431 */ /* 0x000fe200000001ff */
[----:B------:R-:W2:Y:S01]  /*0040*/  LDCU UR6, c[0x0][0x39c] ;  /* 0x00007380ff0677ac */ /* 0x000ea20008000800 */
[----:B------:R-:W3:Y:S04]  /*0050*/  LDCU.64 UR8, c[0x0][0x380] ;  /* 0x00007000ff0877ac */ /* 0x000ee80008000a00 */
[----:B------:R-:W1:Y:S08]  /*0060*/  S2UR UR4, SR_CTAID.X ;  /* 0x00000000000479c3 */ /* 0x000e700000002500 */
[----:B------:R-:W1:Y:S01]  /*0070*/  LDC R5, c[0x0][0x360] ;  /* 0x0000d800ff057b82 */ /* 0x000e620000000800 */
[----:B0-----:R-:W-:-:S07]  /*0080*/  IABS R6, R7 ;  /* 0x0000000700067213 */ /* 0x001fce0000000000 */
[----:B------:R-:W0:Y:S01]  /*0090*/  LDC R11, c[0x0][0x394] ;  /* 0x0000e500ff0b7b82 */ /* 0x000e220000000800 */
[----:B------:R-:W4:Y:S01]  /*00a0*/  I2F.RP R4, R6 ;  /* 0x0000000600047306 */ /* 0x000f220000209400 */
[----:B-1----:R-:W-:Y:S01]  /*00b0*/  IMAD R0, R5, UR4, R0 ;  /* 0x0000000405007c24 */ /* 0x002fe2000f8e0200 */
[----:B------:R-:W1:Y:S06]  /*00c0*/  LDCU.64 UR4, c[0x0][0x358] ;  /* 0x00006b00ff0477ac */ /* 0x000e6c0008000a00 */
[----:B----4-:R-:W4:Y:S01]  /*00d0*/  MUFU.RCP R4, R4 ;  /* 0x0000000400047308 */ /* 0x010f220000001000 */
[----:B------:R-:W-:Y:S01]  /*00e0*/  IABS R8, R0 ;  /* 0x0000000000087213 */ /* 0x000fe20000000000 */
[----:B----4-:R-:W-:-:S06]  /*00f0*/  VIADD R3, R4, 0xffffffe ;  /* 0x0ffffffe04037836 */ /* 0x010fcc0000000000 */
[----:B------:R-:W4:Y:S02]  /*0100*/  F2I.FTZ.U32.TRUNC.NTZ R3, R3 ;  /* 0x0000000300037305 */ /* 0x000f24000021f000 */
[----:B----4-:R-:W-:-:S04]  /*0110*/  IMAD.MOV R9, RZ, RZ, -R3 ;  /* 0x000000ffff097224 */ /* 0x010fc800078e0a03 */
[----:B------:R-:W-:-:S04]  /*0120*/  IMAD R5, R9, R6, RZ ;  /* 0x0000000609057224 */ /* 0x000fc800078e02ff */
[----:B------:R-:W-:-:S04]  /*0130*/  IMAD.HI.U32 R5, R3, R5, R2 ;  /* 0x0000000503057227 */ /* 0x000fc800078e0002 */
[----:B------:R-:W-:-:S04]  /*0140*/  IMAD.MOV.U32 R2, RZ, RZ, R8 ;  /* 0x000000ffff027224 */ /* 0x000fc800078e0008 */
[----:B------:R-:W-:-:S05]  /*0150*/  IMAD.HI.U32 R5, R5, R2, RZ ;  /* 0x0000000205057227 */ /* 0x000fca00078e00ff */
[----:B------:R-:W-:-:S05]  /*0160*/  IADD3 R9, PT, PT, -R5, RZ, RZ ;  /* 0x000000ff05097210 */ /* 0x000fca0007ffe1ff */
[----:B------:R-:W-:-:S05]  /*0170*/  IMAD R3, R6, R9, R2 ;  /* 0x0000000906037224 */ /* 0x000fca00078e0202 */
[----:B------:R-:W-:-:S13]  /*0180*/  ISETP.GT.U32.AND P2, PT, R6, R3, PT ;  /* 0x000000030600720c */ /* 0x000fda0003f44070 */
[----:B------:R-:W-:Y:S01]  /*0190*/  @!P2 IMAD.IADD R3, R3, 0x1, -R6 ;  /* 0x000000010303a824 */ /* 0x000fe200078e0a06 */
[----:B------:R-:W-:Y:S02]  /*01a0*/  @!P2 IADD3 R5, PT, PT, R5, 0x1, RZ ;  /* 0x000000010505a810 */ /* 0x000fe40007ffe0ff */
[----:B------:R-:W-:Y:S02]  /*01b0*/  ISETP.NE.AND P2, PT, R7, RZ, PT ;  /* 0x000000ff0700720c */ /* 0x000fe40003f45270 */
[----:B------:R-:W-:Y:S02]  /*01c0*/  ISETP.GE.U32.AND P0, PT, R3, R6, PT ;  /* 0x000000060300720c */ /* 0x000fe40003f06070 */
[----:B------:R-:W-:-:S04]  /*01d0*/  LOP3.LUT R3, R0, R7, RZ, 0x3c, !PT ;  /* 0x0000000700037212 */ /* 0x000fc800078e3cff */
[----:B------:R-:W-:-:S07]  /*01e0*/  ISETP.GE.AND P1, PT, R3, RZ, PT ;  /* 0x000000ff0300720c */ /* 0x000fce0003f26270 */
[----:B------:R-:W-:-:S06]  /*01f0*/  @P0 VIADD R5, R5, 0x1 ;  /* 0x0000000105050836 */ /* 0x000fcc0000000000 */
[----:B------:R-:W-:Y:S02]  /*0200*/  @!P1 IADD3 R5, PT, PT, -R5, RZ, RZ ;  /* 0x000000ff05059210 */ /* 0x000fe40007ffe1ff */
[----:B------:R-:W-:-:S05]  /*0210*/  @!P2 LOP3.LUT R5, RZ, R7, RZ, 0x33, !PT ;  /* 0x00000007ff05a212 */ /* 0x000fca00078e33ff */
[----:B------:R-:W-:-:S04]  /*0220*/  IMAD.MOV R4, RZ, RZ, -R5 ;  /* 0x000000ffff047224 */ /* 0x000fc800078e0a05 */
[----:B------:R-:W-:-:S04]  /*0230*/  IMAD R4, R7, R4, R0 ;  /* 0x0000000407047224 */ /* 0x000fc800078e0200 */
[----:B--2---:R-:W-:Y:S01]  /*0240*/  IMAD R5, R5, UR6, R4 ;  /* 0x0000000605057c24 */ /* 0x004fe2000f8e0204 */
[----:B0-----:R-:W-:Y:S01]  /*0250*/  IABS R9, R11 ;  /* 0x0000000b00097213 */ /* 0x001fe20000000000 */
[----:B------:R-:W0:Y:S03]  /*0260*/  LDCU UR6, c[0x0][0x390] ;  /* 0x00007200ff0677ac */ /* 0x000e260008000800 */
[----:B---3--:R-:W-:-:S04]  /*0270*/  IADD3 R4, P0, PT, R5, UR8, RZ ;  /* 0x0000000805047c10 */ /* 0x008fc8000ff1e0ff */
[----:B------:R-:W-:-:S05]  /*0280*/  LEA.HI.X.SX32 R5, R5, UR9, 0x1, P0 ;  /* 0x0000000905057c11 */ /* 0x000fca00080f0eff */
[----:B-1----:R1:W2:Y:S01]  /*0290*/  LDG.E.U8.CONSTANT R4, desc[UR4][R4.64] ;  /* 0x0000000404047981 */ /* 0x0022a2000c1e9100 */
[----:B------:R-:W3:Y:S08]  /*02a0*/  I2F.RP R3, R9 ;  /* 0x0000000900037306 */ /* 0x000ef00000209400 */
[----:B---3--:R-:W3:Y:S02]  /*02b0*/  MUFU.RCP R3, R3 ;  /* 0x0000000300037308 */ /* 0x008ee40000001000 */
[----:B---3--:R-:W-:-:S06]  /*02c0*/  IADD3 R6, PT, PT, R3, 0xffffffe, RZ ;  /* 0x0ffffffe03067810 */ /* 0x008fcc0007ffe0ff */
[----:B------:R3:W4:Y:S02]  /*02d0*/  F2I.FTZ.U32.TRUNC.NTZ R7, R6 ;  /* 0x0000000600077305 */ /* 0x000724000021f000 */
[----:B---3--:R-:W-:Y:S01]  /*02e0*/  MOV R6, RZ ;  /* 0x000000ff00067202 */ /* 0x008fe20000000f00 */
[----:B----4-:R-:W-:-:S04]  /*02f0*/  IMAD.MOV R8, RZ, RZ, -R7 ;  /* 0x000000ffff087224 */ /* 0x010fc800078e0a07 */
[----:B------:R-:W-:-:S04]  /*0300*/  IMAD R13, R8, R9, RZ ;  /* 0x00000009080d7224 */ /* 0x000fc800078e02ff */
[----:B------:R-:W-:-:S06]  /*0310*/  IMAD.HI.U32 R7, R7, R13, R6 ;  /* 0x0000000d07077227 */ /* 0x000fcc00078e0006 */
[----:B------:R-:W-:-:S04]  /*0320*/  IMAD.HI.U32 R7, R7, R2, RZ ;  /* 0x0000000207077227 */ /* 0x000fc800078e00ff */
[----:B-1----:R-:W-:-:S04]  /*0330*/  IMAD.MOV R5, RZ, RZ, -R7 ;  /* 0x000000ffff057224 */ /* 0x002fc800078e0a07 */
[----:B------:R-:W-:-:S05]  /*0340*/  IMAD R2, R9, R5, R2 ;  /* 0x0000000509027224 */ /* 0x000fca00078e0202 */
[----:B------:R-:W-:-:S13]  /*0350*/  ISETP.GT.U32.AND P2, PT, R9, R2, PT ;  /* 0x000000020900720c */ /* 0x000fda0003f44070 */
[-C--:B------:R-:W-:Y:S01]  /*0360*/  @!P2 IADD3 R2, PT, PT, R2, -R9.reuse, RZ ;  /* 0x800000090202a210 */ /* 0x080fe20007ffe0ff */
[----:B------:R-:W-:Y:S01]  /*0370*/  @!P2 VIADD R7, R7, 0x1 ;  /* 0x000000010707a836 */ /* 0x000fe20000000000 */
[----:B------:R-:W-:Y:S02]  /*0380*/  ISETP.NE.AND P2, PT, R11, RZ, PT ;  /* 0x000000ff0b00720c */ /* 0x000fe40003f45270 */
[----:B------:R-:W-:Y:S02]  /*0390*/  ISETP.GE.U32.AND P0, PT, R2, R9, PT ;  /* 0x000000090200720c */ /* 0x000fe40003f06070 */
[----:B------:R-:W-:-:S04]  /*03a0*/  LOP3.LUT R2, R0, R11, RZ, 0x3c, !PT ;  /* 0x0000000b00027212 */ /* 0x000fc800078e3cff */
[----:B------:R-:W-:Y:S02]  /*03b0*/  ISETP.GE.AND P1, PT, R2, RZ, PT ;  /* 0x000000ff0200720c */ /* 0x000fe40003f26270 */
[----:B------:R-:W1:Y:S05]  /*03c0*/  LDC.64 R2, c[0x0][0x388] ;  /* 0x0000e200ff027b82 */ /* 0x000e6a0000000a00 */
[----:B------:R-:W-:-:S06]  /*03d0*/  @P0 IADD3 R7, PT, PT, R7, 0x1, RZ ;  /* 0x0000000107070810 */ /* 0x000fcc0007ffe0ff */
[----:B------:R-:W-:Y:S01]  /*03e0*/  @!P1 IMAD.MOV R7, RZ, RZ, -R7 ;  /* 0x000000ffff079224 */ /* 0x000fe200078e0a07 */
[----:B------:R-:W-:-:S04]  /*03f0*/  @!P2 LOP3.LUT R7, RZ, R11, RZ, 0x33, !PT ;  /* 0x0000000bff07a212 */ /* 0x000fc800078e33ff */
[----:B------:R-:W-:-:S05]  /*0400*/  IADD3 R5, PT, PT, -R7, RZ, RZ ;  /* 0x000000ff07057210 */ /* 0x000fca0007ffe1ff */
[----:B------:R-:W-:-:S04]  /*0410*/  IMAD R0, R11, R5, R0 ;  /* 0x000000050b007224 */ /* 0x000fc800078e0200 */
[----:B0-----:R-:W-:-:S04]  /*0420*/  IMAD R5, R0, UR6, R7 ;  /* 0x0000000600057c24 */ /* 0x001fc8000f8e0207 */
[----:B-1----:R-:W-:Y:S01]  /*0430*/  IMAD.WIDE R2, R5, 0x4, R2 ;  /* 0x0000000405027825 */ /* 0x002fe200078e0202 */
[----:B--2---:R-:W-:-:S05]  /*0440*/  I2FP.F32.U32 R5, R4 ;  /* 0x0000000400057245 */ /* 0x004fca0000201000 */
[----:B------:R-:W-:Y:S01]  /*0450*/  STG.E desc[UR4][R2.64], R5 ;  /* 0x0000000502007986 */ /* 0x000fe2000c101904 */
[----:B------:R-:W-:Y:S05]  /*0460*/  EXIT ;  /* 0x000000000000794d */ /* 0x000fea0003800000 */
.L_x_0:
[----:B------:R-:W-:-:S00]  /*0470*/  BRA `(.L_x_0) ;  /* 0xfffffffc00fc7947 */ /* 0x000fc0000383ffff */
[----:B------:R-:W-:-:S00]  /*0480*/  NOP ;  /* 0x0000000000007918 */ /* 0x000fc00000000000 */
[----:B------:R-:W-:-:S00]  /*0490*/  NOP ;  /* 0x0000000000007918 */ /* 0x000fc00000000000 */
[----:B------:R-:W-:-:S00]  /*04a0*/  NOP ;  /* 0x0000000000007918 */ /* 0x000fc00000000000 */
[----:B------:R-:W-:-:S00]  /*04b0*/  NOP ;  /* 0x0000000000007918 */ /* 0x000fc00000000000 */
[----:B------:R-:W-:-:S00]  /*04c0*/  NOP ;  /* 0x0000000000007918 */ /* 0x000fc00000000000 */
[----:B------:R-:W-:-:S00]  /*04d0*/  NOP ;  /* 0x0000000000007918 */ /* 0x000fc00000000000 */
[----:B------:R-:W-:-:S00]  /*04e0*/  NOP ;  /* 0x0000000000007918 */ /* 0x000fc00000000000 */
[----:B------:R-:W-:-:S00]  /*04f0*/  NOP ;  /* 0x0000000000007918 */ /* 0x000fc00000000000 */
.L_x_1:


//--------------------- .nv.shared.reserved.0     --------------------------
	.section	.nv.shared.reserved.0,"aw",@nobits
	.weak		__nv_reservedSMEM_offset_0_alias
	.size		__nv_reservedSMEM_offset_0_alias, 0, 64
	.other		__nv_reservedSMEM_offset_0_alias,@"STO_CUDA_RESERVED_SHARED STV_DEFAULT"
__nv_reservedSMEM_offset_0_alias:
	.zero		0
	.zero		64


//--------------------- .nv.constant0._Z15nhwc2nchwKernelPKhPfiiii --------------------------
	.section	.nv.constant0._Z15nhwc2nchwKernelPKhPfiiii,"a",@progbits
	.sectionflags	@""
	.align	4
.nv.constant0._Z15nhwc2nchwKernelPKhPfiiii:
	.zero		928


//--------------------- SYMBOLS --------------------------

	.type		.nv.reservedSmem.offset0,@object
	.size		.nv.reservedSmem.offset0,0x4
